//
// Generated by NVIDIA NVVM Compiler
//
// Compiler Build ID: CL-36424714
// Cuda compilation tools, release 13.0, V13.0.88
// Based on NVVM 20.0.0
//

.version 9.0
.target sm_100
.address_size 64

	// .globl	_Z9matrixmulPiS_S_i

.visible .entry _Z9matrixmulPiS_S_i(
	.param .u64 .ptr .align 1 _Z9matrixmulPiS_S_i_param_0,
	.param .u64 .ptr .align 1 _Z9matrixmulPiS_S_i_param_1,
	.param .u64 .ptr .align 1 _Z9matrixmulPiS_S_i_param_2,
	.param .u32 _Z9matrixmulPiS_S_i_param_3
)
{
	.reg .pred 	%p<10>;
	.reg .b32 	%r<107>;
	.reg .b64 	%rd<67>;

	ld.param.u64 	%rd14, [_Z9matrixmulPiS_S_i_param_0];
	ld.param.u64 	%rd15, [_Z9matrixmulPiS_S_i_param_1];
	ld.param.u32 	%r31, [_Z9matrixmulPiS_S_i_param_3];
	cvta.to.global.u64 	%rd1, %rd15;
	cvta.to.global.u64 	%rd2, %rd14;
	mov.u32 	%r32, %ctaid.x;
	mov.u32 	%r33, %ntid.x;
	mov.u32 	%r34, %tid.x;
	mad.lo.s32 	%r1, %r32, %r33, %r34;
	mov.u32 	%r35, %ctaid.y;
	mov.u32 	%r36, %ntid.y;
	mov.u32 	%r37, %tid.y;
	mad.lo.s32 	%r38, %r35, %r36, %r37;
	max.s32 	%r39, %r1, %r38;
	setp.ge.s32 	%p1, %r39, %r31;
	@%p1 bra 	$L__BB0_13;
	mul.lo.s32 	%r3, %r31, %r38;
	and.b32  	%r4, %r31, 7;
	setp.lt.u32 	%p2, %r31, 8;
	mov.b32 	%r101, 0;
	mov.u32 	%r106, %r101;
	@%p2 bra 	$L__BB0_4;
	and.b32  	%r101, %r31, 2147483640;
	neg.s32 	%r95, %r101;
	mul.wide.s32 	%rd16, %r31, 4;
	add.s64 	%rd3, %rd1, %rd16;
	shl.b32 	%r7, %r31, 3;
	mul.wide.s32 	%rd17, %r31, 8;
	add.s64 	%rd4, %rd1, %rd17;
	mul.wide.s32 	%rd18, %r31, 12;
	add.s64 	%rd5, %rd1, %rd18;
	mul.wide.s32 	%rd19, %r31, 16;
	add.s64 	%rd6, %rd1, %rd19;
	mul.wide.s32 	%rd20, %r31, 20;
	add.s64 	%rd7, %rd1, %rd20;
	mul.wide.s32 	%rd21, %r31, 24;
	add.s64 	%rd8, %rd1, %rd21;
	mul.wide.s32 	%rd22, %r31, 28;
	add.s64 	%rd9, %rd1, %rd22;
	mul.wide.u32 	%rd23, %r3, 4;
	add.s64 	%rd24, %rd23, %rd2;
	add.s64 	%rd66, %rd24, 16;
	mov.b32 	%r106, 0;
	mov.u32 	%r94, %r1;
$L__BB0_3:
	.pragma "nounroll";
	mul.wide.s32 	%rd25, %r94, 4;
	add.s64 	%rd26, %rd3, %rd25;
	add.s64 	%rd27, %rd4, %rd25;
	add.s64 	%rd28, %rd5, %rd25;
	add.s64 	%rd29, %rd6, %rd25;
	add.s64 	%rd30, %rd7, %rd25;
	add.s64 	%rd31, %rd8, %rd25;
	add.s64 	%rd32, %rd9, %rd25;
	add.s64 	%rd33, %rd1, %rd25;
	ld.global.u32 	%r43, [%rd66+-16];
	ld.global.u32 	%r44, [%rd33];
	mad.lo.s32 	%r45, %r44, %r43, %r106;
	ld.global.u32 	%r46, [%rd66+-12];
	ld.global.u32 	%r47, [%rd26];
	mad.lo.s32 	%r48, %r47, %r46, %r45;
	ld.global.u32 	%r49, [%rd66+-8];
	ld.global.u32 	%r50, [%rd27];
	mad.lo.s32 	%r51, %r50, %r49, %r48;
	ld.global.u32 	%r52, [%rd66+-4];
	ld.global.u32 	%r53, [%rd28];
	mad.lo.s32 	%r54, %r53, %r52, %r51;
	ld.global.u32 	%r55, [%rd66];
	ld.global.u32 	%r56, [%rd29];
	mad.lo.s32 	%r57, %r56, %r55, %r54;
	ld.global.u32 	%r58, [%rd66+4];
	ld.global.u32 	%r59, [%rd30];
	mad.lo.s32 	%r60, %r59, %r58, %r57;
	ld.global.u32 	%r61, [%rd66+8];
	ld.global.u32 	%r62, [%rd31];
	mad.lo.s32 	%r63, %r62, %r61, %r60;
	ld.global.u32 	%r64, [%rd66+12];
	ld.global.u32 	%r65, [%rd32];
	mad.lo.s32 	%r106, %r65, %r64, %r63;
	add.s32 	%r95, %r95, 8;
	add.s32 	%r94, %r94, %r7;
	add.s64 	%rd66, %rd66, 32;
	setp.ne.s32 	%p3, %r95, 0;
	@%p3 bra 	$L__BB0_3;
$L__BB0_4:
	setp.eq.s32 	%p4, %r4, 0;
	@%p4 bra 	$L__BB0_12;
	and.b32  	%r17, %r31, 3;
	setp.lt.u32 	%p5, %r4, 4;
	@%p5 bra 	$L__BB0_7;
	add.s32 	%r67, %r101, %r3;
	mul.wide.u32 	%rd34, %r67, 4;
	add.s64 	%rd35, %rd2, %rd34;
	ld.global.u32 	%r68, [%rd35];
	mad.lo.s32 	%r69, %r101, %r31, %r1;
	mul.wide.s32 	%rd36, %r69, 4;
	add.s64 	%rd37, %rd1, %rd36;
	ld.global.u32 	%r70, [%rd37];
	mad.lo.s32 	%r71, %r70, %r68, %r106;
	cvt.u64.u32 	%rd38, %r3;
	cvt.u64.u32 	%rd39, %r101;
	add.s64 	%rd40, %rd39, %rd38;
	shl.b64 	%rd41, %rd40, 2;
	add.s64 	%rd42, %rd2, %rd41;
	ld.global.u32 	%r72, [%rd42+4];
	mul.wide.s32 	%rd43, %r31, 4;
	add.s64 	%rd44, %rd37, %rd43;
	ld.global.u32 	%r73, [%rd44];
	mad.lo.s32 	%r74, %r73, %r72, %r71;
	ld.global.u32 	%r75, [%rd42+8];
	add.s64 	%rd45, %rd44, %rd43;
	ld.global.u32 	%r76, [%rd45];
	mad.lo.s32 	%r77, %r76, %r75, %r74;
	ld.global.u32 	%r78, [%rd42+12];
	add.s64 	%rd46, %rd45, %rd43;
	ld.global.u32 	%r79, [%rd46];
	mad.lo.s32 	%r106, %r79, %r78, %r77;
	add.s32 	%r101, %r101, 4;
$L__BB0_7:
	setp.eq.s32 	%p6, %r17, 0;
	@%p6 bra 	$L__BB0_12;
	setp.eq.s32 	%p7, %r17, 1;
	@%p7 bra 	$L__BB0_10;
	add.s32 	%r81, %r101, %r3;
	mul.wide.u32 	%rd47, %r81, 4;
	add.s64 	%rd48, %rd2, %rd47;
	ld.global.u32 	%r82, [%rd48];
	mad.lo.s32 	%r83, %r101, %r31, %r1;
	mul.wide.s32 	%rd49, %r83, 4;
	add.s64 	%rd50, %rd1, %rd49;
	ld.global.u32 	%r84, [%rd50];
	mad.lo.s32 	%r85, %r84, %r82, %r106;
	cvt.u64.u32 	%rd51, %r3;
	cvt.u64.u32 	%rd52, %r101;
	add.s64 	%rd53, %rd52, %rd51;
	shl.b64 	%rd54, %rd53, 2;
	add.s64 	%rd55, %rd2, %rd54;
	ld.global.u32 	%r86, [%rd55+4];
	mul.wide.s32 	%rd56, %r31, 4;
	add.s64 	%rd57, %rd50, %rd56;
	ld.global.u32 	%r87, [%rd57];
	mad.lo.s32 	%r106, %r87, %r86, %r85;
	add.s32 	%r101, %r101, 2;
$L__BB0_10:
	and.b32  	%r88, %r31, 1;
	setp.eq.b32 	%p8, %r88, 1;
	not.pred 	%p9, %p8;
	@%p9 bra 	$L__BB0_12;
	add.s32 	%r89, %r101, %r3;
	mul.wide.u32 	%rd58, %r89, 4;
	add.s64 	%rd59, %rd2, %rd58;
	ld.global.u32 	%r90, [%rd59];
	mad.lo.s32 	%r91, %r101, %r31, %r1;
	mul.wide.s32 	%rd60, %r91, 4;
	add.s64 	%rd61, %rd1, %rd60;
	ld.global.u32 	%r92, [%rd61];
	mad.lo.s32 	%r106, %r92, %r90, %r106;
$L__BB0_12:
	ld.param.u64 	%rd65, [_Z9matrixmulPiS_S_i_param_2];
	add.s32 	%r93, %r3, %r1;
	cvta.to.global.u64 	%rd62, %rd65;
	mul.wide.s32 	%rd63, %r93, 4;
	add.s64 	%rd64, %rd62, %rd63;
	st.global.u32 	[%rd64], %r106;
$L__BB0_13:
	ret;

}


// ===== COMPILED SASS (sm_100) =====

	.target	sm_100

	.elftype	@"ET_EXEC"


//--------------------- .note.nv.tkinfo           --------------------------
	.section	.note.nv.tkinfo,"",@"SHT_NOTE"
	.sectionflags	@"SHF_NOTE_NV_TKINFO"
	.tkinfo
        /*0018*/ 	.word	0x00000002
        /*0030*/ 	.string	""
        /*0030*/ 	.string	"ptxas"
        /*0030*/ 	.string	"Cuda compilation tools, release 13.0, V13.0.88"
        /*0030*/ 	.string	"Build cuda_13.0.r13.0/compiler.36424714_0"
        /*0030*/ 	.string	"-arch sm_100 -m 64 "



//--------------------- .note.nv.cuinfo           --------------------------
	.section	.note.nv.cuinfo,"",@"SHT_NOTE"
	.sectionflags	@"SHF_NOTE_NV_CUINFO"
        /*0018*/ 	.short	0x0002
        /*001a*/ 	.short	0x0064
        /*001c*/ 	.short	0x0082
	.zero		2


//--------------------- .nv.info                  --------------------------
	.section	.nv.info,"",@"SHT_CUDA_INFO"
	.align	4


	//----- nvinfo : EIATTR_REGCOUNT
	.align		4
        /*0000*/ 	.byte	0x04, 0x2f
        /*0002*/ 	.short	(.L_1 - .L_0)
	.align		4
.L_0:
        /*0004*/ 	.word	index@(_Z9matrixmulPiS_S_i)
        /*0008*/ 	.word	0x0000001e


	//----- nvinfo : EIATTR_FRAME_SIZE
	.align		4
.L_1:
        /*000c*/ 	.byte	0x04, 0x11
        /*000e*/ 	.short	(.L_3 - .L_2)
	.align		4
.L_2:
        /*0010*/ 	.word	index@(_Z9matrixmulPiS_S_i)
        /*0014*/ 	.word	0x00000000


	//----- nvinfo : EIATTR_MIN_STACK_SIZE
	.align		4
.L_3:
        /*0018*/ 	.byte	0x04, 0x12
        /*001a*/ 	.short	(.L_5 - .L_4)
	.align		4
.L_4:
        /*001c*/ 	.word	index@(_Z9matrixmulPiS_S_i)
        /*0020*/ 	.word	0x00000000
.L_5:


//--------------------- .nv.compat                --------------------------
	.section	.nv.compat,"",@"SHT_CUDA_COMPAT_INFO"
	.align	4
        /*0000*/ 	.byte	0x02, 0x09, 0x00, 0x00, 0x02, 0x02, 0x01, 0x00, 0x02, 0x05, 0x05, 0x00, 0x03, 0x07, 0x01, 0x01
        /*0010*/ 	.byte	0x02, 0x03, 0x00, 0x00, 0x02, 0x06, 0x01, 0x00, 0x04, 0x0b, 0x08, 0x00, 0x09, 0x00, 0x00, 0x00
        /*0020*/ 	.byte	0x00, 0x00, 0x00, 0x00


//--------------------- .nv.info._Z9matrixmulPiS_S_i --------------------------
	.section	.nv.info._Z9matrixmulPiS_S_i,"",@"SHT_CUDA_INFO"
	.sectionflags	@""
	.align	4


	//----- nvinfo : EIATTR_CUDA_API_VERSION
	.align		4
        /*0000*/ 	.byte	0x04, 0x37
        /*0002*/ 	.short	(.L_7 - .L_6)
.L_6:
        /*0004*/ 	.word	0x00000082


	//----- nvinfo : EIATTR_KPARAM_INFO
	.align		4
.L_7:
        /*0008*/ 	.byte	0x04, 0x17
        /*000a*/ 	.short	(.L_9 - .L_8)
.L_8:
        /*000c*/ 	.word	0x00000000
        /*0010*/ 	.short	0x0003
        /*0012*/ 	.short	0x0018
        /*0014*/ 	.byte	0x00, 0xf0, 0x11, 0x00


	//----- nvinfo : EIATTR_KPARAM_INFO
	.align		4
.L_9:
        /*0018*/ 	.byte	0x04, 0x17
        /*001a*/ 	.short	(.L_11 - .L_10)
.L_10:
        /*001c*/ 	.word	0x00000000
        /*0020*/ 	.short	0x0002
        /*0022*/ 	.short	0x0010
        /*0024*/ 	.byte	0x00, 0xf5, 0x21, 0x00


	//----- nvinfo : EIATTR_KPARAM_INFO
	.align		4
.L_11:
        /*0028*/ 	.byte	0x04, 0x17
        /*002a*/ 	.short	(.L_13 - .L_12)
.L_12:
        /*002c*/ 	.word	0x00000000
        /*0030*/ 	.short	0x0001
        /*0032*/ 	.short	0x0008
        /*0034*/ 	.byte	0x00, 0xf5, 0x21, 0x00


	//----- nvinfo : EIATTR_KPARAM_INFO
	.align		4
.L_13:
        /*0038*/ 	.byte	0x04, 0x17
        /*003a*/ 	.short	(.L_15 - .L_14)
.L_14:
        /*003c*/ 	.word	0x00000000
        /*0040*/ 	.short	0x0000
        /*0042*/ 	.short	0x0000
        /*0044*/ 	.byte	0x00, 0xf5, 0x21, 0x00


	//----- nvinfo : EIATTR_SPARSE_MMA_MASK
	.align		4
.L_15:
        /*0048*/ 	.byte	0x03, 0x50
        /*004a*/ 	.short	0x0000


	//----- nvinfo : EIATTR_MAXREG_COUNT
	.align		4
        /*004c*/ 	.byte	0x03, 0x1b
        /*004e*/ 	.short	0x00ff


	//----- nvinfo : EIATTR_MERCURY_ISA_VERSION
	.align		4
        /*0050*/ 	.byte	0x03, 0x5f
        /*0052*/ 	.short	0x0101


	//----- nvinfo : EIATTR_VRC_CTA_INIT_COUNT
	.align		4
        /*0054*/ 	.byte	0x02, 0x4a
	.zero		1
	.zero		1


	//----- nvinfo : EIATTR_EXIT_INSTR_OFFSETS
	.align		4
        /*0058*/ 	.byte	0x04, 0x1c
        /*005a*/ 	.short	(.L_17 - .L_16)


	//   ....[0]....
.L_16:
        /*005c*/ 	.word	0x000000c0


	//   ....[1]....
        /*0060*/ 	.word	0x00000a90


	//----- nvinfo : EIATTR_CBANK_PARAM_SIZE
	.align		4
.L_17:
        /*0064*/ 	.byte	0x03, 0x19
        /*0066*/ 	.short	0x001c


	//----- nvinfo : EIATTR_PARAM_CBANK
	.align		4
        /*0068*/ 	.byte	0x04, 0x0a
        /*006a*/ 	.short	(.L_19 - .L_18)
	.align		4
.L_18:
        /*006c*/ 	.word	index@(.nv.constant0._Z9matrixmulPiS_S_i)
        /*0070*/ 	.short	0x0380
        /*0072*/ 	.short	0x001c


	//----- nvinfo : EIATTR_SW_WAR
	.align		4
.L_19:
        /*0074*/ 	.byte	0x04, 0x36
        /*0076*/ 	.short	(.L_21 - .L_20)
.L_20:
        /*0078*/ 	.word	0x00000008
.L_21:


//--------------------- .nv.callgraph             --------------------------
	.section	.nv.callgraph,"",@"SHT_CUDA_CALLGRAPH"
	.align	4
	.sectionentsize	8
	.align		4
        /*0000*/ 	.word	0x00000000
	.align		4
        /*0004*/ 	.word	0xffffffff
	.align		4
        /*0008*/ 	.word	0x00000000
	.align		4
        /*000c*/ 	.word	0xfffffffe
	.align		4
        /*0010*/ 	.word	0x00000000
	.align		4
        /*0014*/ 	.word	0xfffffffd
	.align		4
        /*0018*/ 	.word	0x00000000
	.align		4
        /*001c*/ 	.word	0xfffffffc


//--------------------- .text._Z9matrixmulPiS_S_i --------------------------
	.section	.text._Z9matrixmulPiS_S_i,"ax",@progbits
	.align	128
        .global         _Z9matrixmulPiS_S_i
        .type           _Z9matrixmulPiS_S_i,@function
        .size           _Z9matrixmulPiS_S_i,(.L_x_5 - _Z9matrixmulPiS_S_i)
        .other          _Z9matrixmulPiS_S_i,@"STO_CUDA_ENTRY STV_DEFAULT"
_Z9matrixmulPiS_S_i:
.text._Z9matrixmulPiS_S_i:
[----:B------:R-:W-:Y:S01]  /*0000*/  LDC R1, c[0x0][0x37c] ;  /* 0x0000df00ff017b82 */ /* 0x000fe20000000800 */
[----:B------:R-:W0:Y:S07]  /*0010*/  S2R R3, SR_TID.X ;  /* 0x0000000000037919 */ /* 0x000e2e0000002100 */
[----:B------:R-:W0:Y:S01]  /*0020*/  LDC R0, c[0x0][0x360] ;  /* 0x0000d800ff007b82 */ /* 0x000e220000000800 */
[----:B------:R-:W1:Y:S01]  /*0030*/  LDCU UR20, c[0x0][0x398] ;  /* 0x00007300ff1477ac */ /* 0x000e620008000800 */
[----:B------:R-:W2:Y:S06]  /*0040*/  S2R R2, SR_TID.Y ;  /* 0x0000000000027919 */ /* 0x000eac0000002200 */
[----:B------:R-:W0:Y:S08]  /*0050*/  S2UR UR4, SR_CTAID.X ;  /* 0x00000000000479c3 */ /* 0x000e300000002500 */
[----:B------:R-:W2:Y:S08]  /*0060*/  S2UR UR5, SR_CTAID.Y ;  /* 0x00000000000579c3 */ /* 0x000eb00000002600 */
[----:B------:R-:W2:Y:S01]  /*0070*/  LDC R13, c[0x0][0x364] ;  /* 0x0000d900ff0d7b82 */ /* 0x000ea20000000800 */
[----:B0-----:R-:W-:-:S02]  /*0080*/  IMAD R0, R0, UR4, R3 ;  /* 0x0000000400007c24 */ /* 0x001fc4000f8e0203 */
[----:B--2---:R-:W-:-:S05]  /*0090*/  IMAD R13, R13, UR5, R2 ;  /* 0x000000050d0d7c24 */ /* 0x004fca000f8e0202 */
[----:B------:R-:W-:-:S04]  /*00a0*/  VIMNMX R2, PT, PT, R0, R13, !PT ;  /* 0x0000000d00027248 */ /* 0x000fc80007fe0100 */
[----:B-1----:R-:W-:-:S13]  /*00b0*/  ISETP.GE.AND P0, PT, R2, UR20, PT ;  /* 0x0000001402007c0c */ /* 0x002fda000bf06270 */
[----:B------:R-:W-:Y:S05]  /*00c0*/  @P0 EXIT ;  /* 0x000000000000094d */ /* 0x000fea0003800000 */
[----:B------:R-:W-:Y:S01]  /*00d0*/  UISETP.GE.U32.AND UP0, UPT, UR20, 0x8, UPT ;  /* 0x000000081400788c */ /* 0x000fe2000bf06070 */
[----:B------:R-:W-:Y:S02]  /*00e0*/  HFMA2 R12, -RZ, RZ, 0, 0 ;  /* 0x00000000ff0c7431 */ /* 0x000fe400000001ff */
[----:B------:R-:W-:Y:S01]  /*00f0*/  IMAD R13, R13, UR20, RZ ;  /* 0x000000140d0d7c24 */ /* 0x000fe2000f8e02ff */
[----:B------:R-:W-:Y:S01]  /*0100*/  UMOV UR4, URZ ;  /* 0x000000ff00047c82 */ /* 0x000fe20008000000 */
[----:B------:R-:W0:Y:S04]  /*0110*/  LDCU.64 UR18, c[0x0][0x358] ;  /* 0x00006b00ff1277ac */ /* 0x000e280008000a00 */
[----:B------:R-:W-:Y:S05]  /*0120*/  BRA.U !UP0, `(.L_x_0) ;  /* 0x0000000508047547 */ /* 0x000fea000b800000 */
[----:B------:R-:W1:Y:S01]  /*0130*/  LDCU.128 UR24, c[0x0][0x380] ;  /* 0x00007000ff1877ac */ /* 0x000e620008000c00 */
[----:B------:R-:W-:Y:S02]  /*0140*/  MOV R12, RZ ;  /* 0x000000ff000c7202 */ /* 0x000fe40000000f00 */
[----:B------:R-:W-:Y:S01]  /*0150*/  MOV R14, R0 ;  /* 0x00000000000e7202 */ /* 0x000fe20000000f00 */
[----:B------:R-:W-:-:S04]  /*0160*/  ULOP3.LUT UR4, UR20, 0x7ffffff8, URZ, 0xc0, !UPT ;  /* 0x7ffffff814047892 */ /* 0x000fc8000f8ec0ff */
[----:B------:R-:W-:Y:S01]  /*0170*/  UIADD3 UR5, UPT, UPT, -UR4, URZ, URZ ;  /* 0x000000ff04057290 */ /* 0x000fe2000fffe1ff */
[----:B-1----:R-:W-:Y:S01]  /*0180*/  MOV R2, UR24 ;  /* 0x0000001800027c02 */ /* 0x002fe20008000f00 */
[----:B------:R-:W-:Y:S01]  /*0190*/  UIMAD.WIDE UR6, UR20, 0x8, UR26 ;  /* 0x00000008140678a5 */ /* 0x000fe2000f8e021a */
[----:B------:R-:W-:Y:S01]  /*01a0*/  MOV R3, UR25 ;  /* 0x0000001900037c02 */ /* 0x000fe20008000f00 */
[----:B------:R-:W-:Y:S02]  /*01b0*/  UIMAD.WIDE UR8, UR20, 0xc, UR26 ;  /* 0x0000000c140878a5 */ /* 0x000fe4000f8e021a */
[----:B------:R-:W-:Y:S01]  /*01c0*/  UIMAD.WIDE UR10, UR20, 0x10, UR26 ;  /* 0x00000010140a78a5 */ /* 0x000fe2000f8e021a */
[----:B------:R-:W-:Y:S01]  /*01d0*/  IMAD.WIDE.U32 R2, R13, 0x4, R2 ;  /* 0x000000040d027825 */ /* 0x000fe200078e0002 */
[----:B------:R-:W-:Y:S02]  /*01e0*/  UIMAD.WIDE UR12, UR20, 0x14, UR26 ;  /* 0x00000014140c78a5 */ /* 0x000fe4000f8e021a */
[----:B------:R-:W-:Y:S01]  /*01f0*/  UIMAD.WIDE UR14, UR20, 0x18, UR26 ;  /* 0x00000018140e78a5 */ /* 0x000fe2000f8e021a */
[----:B------:R-:W-:Y:S01]  /*0200*/  IADD3 R2, P0, PT, R2, 0x10, RZ ;  /* 0x0000001002027810 */ /* 0x000fe20007f1e0ff */
[----:B------:R-:W-:-:S03]  /*0210*/  UIMAD.WIDE UR16, UR20, 0x1c, UR26 ;  /* 0x0000001c141078a5 */ /* 0x000fc6000f8e021a */
[----:B------:R-:W-:-:S09]  /*0220*/  IADD3.X R3, PT, PT, RZ, R3, RZ, P0, !PT ;  /* 0x00000003ff037210 */ /* 0x000fd200007fe4ff */
.L_x_1:
[----:B------:R-:W-:Y:S01]  /*0230*/  UIMAD.WIDE UR22, UR20, 0x4, UR26 ;  /* 0x00000004141678a5 */ /* 0x000fe2000f8e021a */
[----:B------:R-:W-:Y:S02]  /*0240*/  IMAD.MOV.U32 R23, RZ, RZ, 0x4 ;  /* 0x00000004ff177424 */ /* 0x000fe400078e00ff */
[----:B------:R-:W-:Y:S01]  /*0250*/  HFMA2 R11, -RZ, RZ, 0, 2.384185791015625e-07 ;  /* 0x00000004ff0b7431 */ /* 0x000fe200000001ff */
[----:B------:R-:W-:Y:S01]  /*0260*/  MOV R25, 0x4 ;  /* 0x0000000400197802 */ /* 0x000fe20000000f00 */
[----:B0-----:R-:W2:Y:S01]  /*0270*/  LDG.E R21, desc[UR18][R2.64+-0x10] ;  /* 0xfffff01202157981 */ /* 0x001ea2000c1e1900 */
[C---:B------:R-:W-:Y:S01]  /*0280*/  IMAD.WIDE R22, R14.reuse, R23, UR26 ;  /* 0x0000001a0e167e25 */ /* 0x040fe2000f8e0217 */
[----:B------:R-:W-:Y:S02]  /*0290*/  MOV R8, UR22 ;  /* 0x0000001600087c02 */ /* 0x000fe40008000f00 */
[----:B------:R-:W-:Y:S01]  /*02a0*/  MOV R9, UR23 ;  /* 0x0000001700097c02 */ /* 0x000fe20008000f00 */
[----:B------:R-:W3:Y:S02]  /*02b0*/  LDG.E R19, desc[UR18][R2.64+-0xc] ;  /* 0xfffff41202137981 */ /* 0x000ee4000c1e1900 */
[----:B------:R-:W-:-:S02]  /*02c0*/  IMAD.WIDE R8, R14, 0x4, R8 ;  /* 0x000000040e087825 */ /* 0x000fc400078e0208 */
[----:B------:R-:W2:Y:S01]  /*02d0*/  LDG.E R22, desc[UR18][R22.64] ;  /* 0x0000001216167981 */ /* 0x000ea2000c1e1900 */
[----:B------:R-:W-:Y:S01]  /*02e0*/  MOV R5, 0x4 ;  /* 0x0000000400057802 */ /* 0x000fe20000000f00 */
[C---:B------:R-:W-:Y:S02]  /*02f0*/  IMAD.WIDE R24, R14.reuse, R25, UR6 ;  /* 0x000000060e187e25 */ /* 0x040fe4000f8e0219 */
[----:B------:R0:W3:Y:S02]  /*0300*/  LDG.E R20, desc[UR18][R8.64] ;  /* 0x0000001208147981 */ /* 0x0000e4000c1e1900 */
[----:B------:R-:W-:Y:S02]  /*0310*/  IMAD.WIDE R10, R14, R11, UR8 ;  /* 0x000000080e0a7e25 */ /* 0x000fe4000f8e020b */
[----:B------:R-:W4:Y:S04]  /*0320*/  LDG.E R18, desc[UR18][R24.64] ;  /* 0x0000001218127981 */ /* 0x000f28000c1e1900 */
[----:B------:R-:W4:Y:S01]  /*0330*/  LDG.E R17, desc[UR18][R2.64+-0x8] ;  /* 0xfffff81202117981 */ /* 0x000f22000c1e1900 */
[----:B0-----:R-:W-:-:S02]  /*0340*/  HFMA2 R9, -RZ, RZ, 0, 2.384185791015625e-07 ;  /* 0x00000004ff097431 */ /* 0x001fc400000001ff */
[----:B------:R-:W-:Y:S01]  /*0350*/  IMAD.MOV.U32 R7, RZ, RZ, 0x4 ;  /* 0x00000004ff077424 */ /* 0x000fe200078e00ff */
[----:B------:R0:W5:Y:S01]  /*0360*/  LDG.E R16, desc[UR18][R10.64] ;  /* 0x000000120a107981 */ /* 0x000162000c1e1900 */
[----:B------:R-:W-:-:S03]  /*0370*/  IMAD.WIDE R4, R14, R5, UR10 ;  /* 0x0000000a0e047e25 */ /* 0x000fc6000f8e0205 */
[----:B------:R-:W5:Y:S01]  /*0380*/  LDG.E R15, desc[UR18][R2.64+-0x4] ;  /* 0xfffffc12020f7981 */ /* 0x000f62000c1e1900 */
[C---:B------:R-:W-:Y:S01]  /*0390*/  IMAD.WIDE R6, R14.reuse, R7, UR12 ;  /* 0x0000000c0e067e25 */ /* 0x040fe2000f8e0207 */
[----:B------:R-:W-:Y:S02]  /*03a0*/  MOV R27, 0x4 ;  /* 0x00000004001b7802 */ /* 0x000fe40000000f00 */
[----:B------:R1:W5:Y:S01]  /*03b0*/  LDG.E R4, desc[UR18][R4.64] ;  /* 0x0000001204047981 */ /* 0x000362000c1e1900 */
[----:B------:R-:W-:-:S03]  /*03c0*/  IMAD.WIDE R8, R14, R9, UR14 ;  /* 0x0000000e0e087e25 */ /* 0x000fc6000f8e0209 */
[----:B------:R-:W5:Y:S01]  /*03d0*/  LDG.E R23, desc[UR18][R2.64] ;  /* 0x0000001202177981 */ /* 0x000f62000c1e1900 */
[----:B0-----:R-:W-:-:S03]  /*03e0*/  IMAD.WIDE R10, R14, R27, UR16 ;  /* 0x000000100e0a7e25 */ /* 0x001fc6000f8e021b */
[----:B------:R-:W5:Y:S04]  /*03f0*/  LDG.E R7, desc[UR18][R6.64] ;  /* 0x0000001206077981 */ /* 0x000f68000c1e1900 */
[----:B------:R-:W5:Y:S04]  /*0400*/  LDG.E R24, desc[UR18][R2.64+0x4] ;  /* 0x0000041202187981 */ /* 0x000f68000c1e1900 */
[----:B------:R-:W5:Y:S04]  /*0410*/  LDG.E R8, desc[UR18][R8.64] ;  /* 0x0000001208087981 */ /* 0x000f68000c1e1900 */
[----:B------:R-:W5:Y:S04]  /*0420*/  LDG.E R25, desc[UR18][R2.64+0x8] ;  /* 0x0000081202197981 */ /* 0x000f68000c1e1900 */
[----:B------:R-:W5:Y:S04]  /*0430*/  LDG.E R10, desc[UR18][R10.64] ;  /* 0x000000120a0a7981 */ /* 0x000f68000c1e1900 */
[----:B------:R0:W5:Y:S01]  /*0440*/  LDG.E R27, desc[UR18][R2.64+0xc] ;  /* 0x00000c12021b7981 */ /* 0x000162000c1e1900 */
[----:B------:R-:W-:-:S04]  /*0450*/  UIADD3 UR5, UPT, UPT, UR5, 0x8, URZ ;  /* 0x0000000805057890 */ /* 0x000fc8000fffe0ff */
[----:B------:R-:W-:Y:S01]  /*0460*/  UISETP.NE.AND UP0, UPT, UR5, URZ, UPT ;  /* 0x000000ff0500728c */ /* 0x000fe2000bf05270 */
[----:B-1----:R-:W-:Y:S02]  /*0470*/  MOV R5, UR20 ;  /* 0x0000001400057c02 */ /* 0x002fe40008000f00 */
[----:B0-----:R-:W-:Y:S02]  /*0480*/  IADD3 R2, P0, PT, R2, 0x20, RZ ;  /* 0x0000002002027810 */ /* 0x001fe40007f1e0ff */
[----:B------:R-:W-:Y:S02]  /*0490*/  LEA R14, R5, R14, 0x3 ;  /* 0x0000000e050e7211 */ /* 0x000fe400078e18ff */
[----:B------:R-:W-:Y:S01]  /*04a0*/  IADD3.X R3, PT, PT, RZ, R3, RZ, P0, !PT ;  /* 0x00000003ff037210 */ /* 0x000fe200007fe4ff */
[----:B--2---:R-:W-:-:S04]  /*04b0*/  IMAD R21, R21, R22, R12 ;  /* 0x0000001615157224 */ /* 0x004fc800078e020c */
[----:B---3--:R-:W-:-:S04]  /*04c0*/  IMAD R19, R19, R20, R21 ;  /* 0x0000001413137224 */ /* 0x008fc800078e0215 */
[----:B----4-:R-:W-:-:S04]  /*04d0*/  IMAD R17, R17, R18, R19 ;  /* 0x0000001211117224 */ /* 0x010fc800078e0213 */
[----:B-----5:R-:W-:-:S04]  /*04e0*/  IMAD R15, R15, R16, R17 ;  /* 0x000000100f0f7224 */ /* 0x020fc800078e0211 */
[----:B------:R-:W-:-:S04]  /*04f0*/  IMAD R4, R23, R4, R15 ;  /* 0x0000000417047224 */ /* 0x000fc800078e020f */
[----:B------:R-:W-:-:S04]  /*0500*/  IMAD R4, R24, R7, R4 ;  /* 0x0000000718047224 */ /* 0x000fc800078e0204 */
[----:B------:R-:W-:-:S04]  /*0510*/  IMAD R4, R25, R8, R4 ;  /* 0x0000000819047224 */ /* 0x000fc800078e0204 */
[----:B------:R-:W-:Y:S01]  /*0520*/  IMAD R12, R27, R10, R4 ;  /* 0x0000000a1b0c7224 */ /* 0x000fe200078e0204 */
[----:B------:R-:W-:Y:S06]  /*0530*/  BRA.U UP0, `(.L_x_1) ;  /* 0xfffffffd003c7547 */ /* 0x000fec000b83ffff */
.L_x_0:
[----:B------:R-:W-:-:S04]  /*0540*/  ULOP3.LUT UR6, UR20, 0x7, URZ, 0xc0, !UPT ;  /* 0x0000000714067892 */ /* 0x000fc8000f8ec0ff */
[----:B------:R-:W-:-:S09]  /*0550*/  UISETP.NE.AND UP0, UPT, UR6, URZ, UPT ;  /* 0x000000ff0600728c */ /* 0x000fd2000bf05270 */
[----:B------:R-:W-:Y:S05]  /*0560*/  BRA.U !UP0, `(.L_x_2) ;  /* 0x0000000508387547 */ /* 0x000fea000b800000 */
[----:B------:R-:W-:Y:S02]  /*0570*/  UISETP.GE.U32.AND UP0, UPT, UR6, 0x4, UPT ;  /* 0x000000040600788c */ /* 0x000fe4000bf06070 */
[----:B------:R-:W-:-:S04]  /*0580*/  ULOP3.LUT UR5, UR20, 0x3, URZ, 0xc0, !UPT ;  /* 0x0000000314057892 */ /* 0x000fc8000f8ec0ff */
[----:B------:R-:W-:-:S03]  /*0590*/  UISETP.NE.AND UP1, UPT, UR5, URZ, UPT ;  /* 0x000000ff0500728c */ /* 0x000fc6000bf25270 */
[----:B------:R-:W-:Y:S08]  /*05a0*/  BRA.U !UP0, `(.L_x_3) ;  /* 0x00000001087c7547 */ /* 0x000ff0000b800000 */
[----:B------:R-:W1:Y:S01]  /*05b0*/  LDC.64 R6, c[0x0][0x388] ;  /* 0x0000e200ff067b82 */ /* 0x000e620000000a00 */
[----:B------:R-:W2:Y:S01]  /*05c0*/  LDCU.64 UR6, c[0x0][0x380] ;  /* 0x00007000ff0677ac */ /* 0x000ea20008000a00 */
[----:B------:R-:W-:Y:S01]  /*05d0*/  IMAD.U32 R9, RZ, RZ, UR4 ;  /* 0x00000004ff097e24 */ /* 0x000fe2000f8e00ff */
[C---:B------:R-:W-:Y:S02]  /*05e0*/  IADD3 R3, PT, PT, R13.reuse, UR4, RZ ;  /* 0x000000040d037c10 */ /* 0x040fe4000fffe0ff */
[----:B------:R-:W-:Y:S01]  /*05f0*/  IADD3 R10, P0, PT, R13, UR4, RZ ;  /* 0x000000040d0a7c10 */ /* 0x000fe2000ff1e0ff */
[----:B------:R-:W-:Y:S01]  /*0600*/  IMAD R9, R9, UR20, R0 ;  /* 0x0000001409097c24 */ /* 0x000fe2000f8e0200 */
[----:B------:R-:W-:Y:S01]  /*0610*/  MOV R11, UR20 ;  /* 0x00000014000b7c02 */ /* 0x000fe20008000f00 */
[----:B------:R-:W3:Y:S01]  /*0620*/  LDC.64 R4, c[0x0][0x380] ;  /* 0x0000e000ff047b82 */ /* 0x000ee20000000a00 */
[----:B------:R-:W-:Y:S01]  /*0630*/  MOV R15, UR20 ;  /* 0x00000014000f7c02 */ /* 0x000fe20008000f00 */
[----:B-1----:R-:W-:Y:S01]  /*0640*/  IMAD.WIDE R6, R9, 0x4, R6 ;  /* 0x0000000409067825 */ /* 0x002fe200078e0206 */
[----:B------:R-:W-:-:S05]  /*0650*/  MOV R9, UR20 ;  /* 0x0000001400097c02 */ /* 0x000fca0008000f00 */
[----:B------:R-:W-:Y:S02]  /*0660*/  IMAD.WIDE R8, R9, 0x4, R6 ;  /* 0x0000000409087825 */ /* 0x000fe400078e0206 */
[----:B0-----:R-:W4:Y:S02]  /*0670*/  LDG.E R6, desc[UR18][R6.64] ;  /* 0x0000001206067981 */ /* 0x001f24000c1e1900 */
[----:B---3--:R-:W-:Y:S01]  /*0680*/  IMAD.WIDE.U32 R4, R3, 0x4, R4 ;  /* 0x0000000403047825 */ /* 0x008fe200078e0004 */
[----:B------:R-:W-:Y:S01]  /*0690*/  IADD3.X R3, PT, PT, RZ, RZ, RZ, P0, !PT ;  /* 0x000000ffff037210 */ /* 0x000fe200007fe4ff */
[----:B------:R-:W3:Y:S01]  /*06a0*/  LDG.E R17, desc[UR18][R8.64] ;  /* 0x0000001208117981 */ /* 0x000ee2000c1e1900 */
[----:B--2---:R-:W-:-:S03]  /*06b0*/  LEA R2, P0, R10, UR6, 0x2 ;  /* 0x000000060a027c11 */ /* 0x004fc6000f8010ff */
[----:B------:R-:W4:Y:S01]  /*06c0*/  LDG.E R5, desc[UR18][R4.64] ;  /* 0x0000001204057981 */ /* 0x000f22000c1e1900 */
[----:B------:R-:W-:Y:S01]  /*06d0*/  LEA.HI.X R3, R10, UR7, R3, 0x2, P0 ;  /* 0x000000070a037c11 */ /* 0x000fe200080f1403 */
[----:B------:R-:W-:-:S04]  /*06e0*/  IMAD.WIDE R10, R11, 0x4, R8 ;  /* 0x000000040b0a7825 */ /* 0x000fc800078e0208 */
[----:B------:R-:W3:Y:S01]  /*06f0*/  LDG.E R16, desc[UR18][R2.64+0x4] ;  /* 0x0000041202107981 */ /* 0x000ee2000c1e1900 */
[----:B------:R-:W-:-:S03]  /*0700*/  IMAD.WIDE R14, R15, 0x4, R10 ;  /* 0x000000040f0e7825 */ /* 0x000fc600078e020a */
[----:B------:R-:W2:Y:S04]  /*0710*/  LDG.E R19, desc[UR18][R10.64] ;  /* 0x000000120a137981 */ /* 0x000ea8000c1e1900 */
[----:B------:R-:W2:Y:S04]  /*0720*/  LDG.E R18, desc[UR18][R2.64+0x8] ;  /* 0x0000081202127981 */ /* 0x000ea8000c1e1900 */
[----:B------:R-:W5:Y:S04]  /*0730*/  LDG.E R20, desc[UR18][R2.64+0xc] ;  /* 0x00000c1202147981 */ /* 0x000f68000c1e1900 */
[----:B------:R-:W5:Y:S01]  /*0740*/  LDG.E R14, desc[UR18][R14.64] ;  /* 0x000000120e0e7981 */ /* 0x000f62000c1e1900 */
[----:B------:R-:W-:Y:S01]  /*0750*/  UIADD3 UR4, UPT, UPT, UR4, 0x4, URZ ;  /* 0x0000000404047890 */ /* 0x000fe2000fffe0ff */
[----:B----4-:R-:W-:-:S04]  /*0760*/  IMAD R5, R5, R6, R12 ;  /* 0x0000000605057224 */ /* 0x010fc800078e020c */
[----:B---3--:R-:W-:-:S04]  /*0770*/  IMAD R5, R16, R17, R5 ;  /* 0x0000001110057224 */ /* 0x008fc800078e0205 */
[----:B--2---:R-:W-:-:S04]  /*0780*/  IMAD R5, R18, R19, R5 ;  /* 0x0000001312057224 */ /* 0x004fc800078e0205 */
[----:B-----5:R-:W-:-:S07]  /*0790*/  IMAD R12, R20, R14, R5 ;  /* 0x0000000e140c7224 */ /* 0x020fce00078e0205 */
.L_x_3:
[----:B------:R-:W-:Y:S05]  /*07a0*/  BRA.U !UP1, `(.L_x_2) ;  /* 0x0000000109a87547 */ /* 0x000fea000b800000 */
[----:B------:R-:W-:Y:S01]  /*07b0*/  UISETP.NE.AND UP0, UPT, UR5, 0x1, UPT ;  /* 0x000000010500788c */ /* 0x000fe2000bf05270 */
[----:B------:R-:W-:Y:S01]  /*07c0*/  MOV R7, UR4 ;  /* 0x0000000400077c02 */ /* 0x000fe20008000f00 */
[----:B------:R-:W-:Y:S02]  /*07d0*/  ULOP3.LUT UR5, UR20, 0x1, URZ, 0xc0, !UPT ;  /* 0x0000000114057892 */ /* 0x000fe4000f8ec0ff */
[----:B------:R-:W-:Y:S02]  /*07e0*/  MOV R15, UR20 ;  /* 0x00000014000f7c02 */ /* 0x000fe40008000f00 */
[----:B------:R-:W-:Y:S01]  /*07f0*/  UISETP.NE.U32.AND UP1, UPT, UR5, 0x1, UPT ;  /* 0x000000010500788c */ /* 0x000fe2000bf25070 */
[----:B------:R-:W-:-:S04]  /*0800*/  PLOP3.LUT P1, PT, PT, PT, UP0, 0x80, 0x8 ;  /* 0x000000000008781c */ /* 0x000fc80003f2f008 */
[----:B------:R-:W1:Y:S01]  /*0810*/  @UP0 LDCU.128 UR8, c[0x0][0x380] ;  /* 0x00007000ff0807ac */ /* 0x000e620008000c00 */
[----:B------:R-:W-:Y:S01]  /*0820*/  PLOP3.LUT P0, PT, PT, PT, UP1, 0x80, 0x8 ;  /* 0x000000000008781c */ /* 0x000fe20003f0f018 */
[----:B------:R-:W2:Y:S04]  /*0830*/  @UP0 LDCU.64 UR6, c[0x0][0x380] ;  /* 0x00007000ff0607ac */ /* 0x000ea80008000a00 */
[----:B------:R-:W3:Y:S03]  /*0840*/  @!UP1 LDCU.128 UR12, c[0x0][0x380] ;  /* 0x00007000ff0c97ac */ /* 0x000ee60008000c00 */
[C---:B------:R-:W-:Y:S02]  /*0850*/  @P1 IADD3 R3, PT, PT, R13.reuse, UR4, RZ ;  /* 0x000000040d031c10 */ /* 0x040fe4000fffe0ff */
[----:B------:R-:W-:Y:S01]  /*0860*/  @P1 IADD3 R6, P2, PT, R13, UR4, RZ ;  /* 0x000000040d061c10 */ /* 0x000fe2000ff5e0ff */
[----:B------:R-:W-:Y:S01]  /*0870*/  @UP0 UIADD3 UR4, UPT, UPT, UR4, 0x2, URZ ;  /* 0x0000000204040890 */ /* 0x000fe2000fffe0ff */
[----:B-1----:R-:W-:Y:S01]  /*0880*/  MOV R11, UR9 ;  /* 0x00000009000b7c02 */ /* 0x002fe20008000f00 */
[----:B------:R-:W-:Y:S01]  /*0890*/  IMAD.U32 R10, RZ, RZ, UR8 ;  /* 0x00000008ff0a7e24 */ /* 0x000fe2000f8e00ff */
[----:B------:R-:W-:-:S02]  /*08a0*/  MOV R4, UR10 ;  /* 0x0000000a00047c02 */ /* 0x000fc40008000f00 */
[----:B------:R-:W-:Y:S01]  /*08b0*/  MOV R5, UR11 ;  /* 0x0000000b00057c02 */ /* 0x000fe20008000f00 */
[----:B------:R-:W-:-:S04]  /*08c0*/  @P1 IMAD.WIDE.U32 R10, R3, 0x4, R10 ;  /* 0x00000004030a1825 */ /* 0x000fc800078e000a */
[----:B------:R-:W-:Y:S01]  /*08d0*/  @P1 IMAD R3, R7, UR20, R0 ;  /* 0x0000001407031c24 */ /* 0x000fe2000f8e0200 */
[----:B------:R-:W-:Y:S01]  /*08e0*/  @P1 IADD3.X R7, PT, PT, RZ, RZ, RZ, P2, !PT ;  /* 0x000000ffff071210 */ /* 0x000fe200017fe4ff */
[----:B------:R-:W-:Y:S01]  /*08f0*/  IMAD.U32 R19, RZ, RZ, UR4 ;  /* 0x00000004ff137e24 */ /* 0x000fe2000f8e00ff */
[C---:B--2---:R-:W-:Y:S01]  /*0900*/  @P1 LEA R2, P2, R6.reuse, UR6, 0x2 ;  /* 0x0000000606021c11 */ /* 0x044fe2000f8410ff */
[----:B------:R-:W-:Y:S01]  /*0910*/  @P1 IMAD.WIDE R4, R3, 0x4, R4 ;  /* 0x0000000403041825 */ /* 0x000fe200078e0204 */
[----:B------:R-:W-:Y:S01]  /*0920*/  @!P0 IADD3 R17, PT, PT, R13, UR4, RZ ;  /* 0x000000040d118c10 */ /* 0x000fe2000fffe0ff */
[----:B0-----:R-:W2:Y:S01]  /*0930*/  @P1 LDG.E R11, desc[UR18][R10.64] ;  /* 0x000000120a0b1981 */ /* 0x001ea2000c1e1900 */
[----:B------:R-:W-:Y:S01]  /*0940*/  @P1 LEA.HI.X R3, R6, UR7, R7, 0x2, P2 ;  /* 0x0000000706031c11 */ /* 0x000fe200090f1407 */
[----:B------:R-:W-:Y:S01]  /*0950*/  @!P0 IMAD R19, R19, UR20, R0 ;  /* 0x0000001413138c24 */ /* 0x000fe2000f8e0200 */
[----:B---3--:R-:W-:Y:S01]  /*0960*/  MOV R6, UR12 ;  /* 0x0000000c00067c02 */ /* 0x008fe20008000f00 */
[----:B------:R-:W-:Y:S01]  /*0970*/  @P1 IMAD.WIDE R14, R15, 0x4, R4 ;  /* 0x000000040f0e1825 */ /* 0x000fe200078e0204 */
[----:B------:R-:W-:Y:S01]  /*0980*/  MOV R7, UR13 ;  /* 0x0000000d00077c02 */ /* 0x000fe20008000f00 */
[----:B------:R-:W2:Y:S01]  /*0990*/  @P1 LDG.E R4, desc[UR18][R4.64] ;  /* 0x0000001204041981 */ /* 0x000ea2000c1e1900 */
[----:B------:R-:W-:-:S02]  /*09a0*/  MOV R8, UR14 ;  /* 0x0000000e00087c02 */ /* 0x000fc40008000f00 */
[----:B------:R-:W-:Y:S01]  /*09b0*/  MOV R9, UR15 ;  /* 0x0000000f00097c02 */ /* 0x000fe20008000f00 */
[----:B------:R-:W-:Y:S01]  /*09c0*/  @!P0 IMAD.WIDE.U32 R6, R17, 0x4, R6 ;  /* 0x0000000411068825 */ /* 0x000fe200078e0006 */
[----:B------:R-:W3:Y:S03]  /*09d0*/  @P1 LDG.E R14, desc[UR18][R14.64] ;  /* 0x000000120e0e1981 */ /* 0x000ee6000c1e1900 */
[----:B------:R-:W-:Y:S01]  /*09e0*/  @!P0 IMAD.WIDE R8, R19, 0x4, R8 ;  /* 0x0000000413088825 */ /* 0x000fe200078e0208 */
[----:B------:R-:W3:Y:S04]  /*09f0*/  @P1 LDG.E R2, desc[UR18][R2.64+0x4] ;  /* 0x0000041202021981 */ /* 0x000ee8000c1e1900 */
[----:B------:R-:W4:Y:S04]  /*0a00*/  @!P0 LDG.E R7, desc[UR18][R6.64] ;  /* 0x0000001206078981 */ /* 0x000f28000c1e1900 */
[----:B------:R-:W4:Y:S01]  /*0a10*/  @!P0 LDG.E R8, desc[UR18][R8.64] ;  /* 0x0000001208088981 */ /* 0x000f22000c1e1900 */
[----:B--2---:R-:W-:-:S04]  /*0a20*/  @P1 IMAD R11, R11, R4, R12 ;  /* 0x000000040b0b1224 */ /* 0x004fc800078e020c */
[----:B---3--:R-:W-:-:S04]  /*0a30*/  @P1 IMAD R12, R2, R14, R11 ;  /* 0x0000000e020c1224 */ /* 0x008fc800078e020b */
[----:B----4-:R-:W-:-:S07]  /*0a40*/  @!P0 IMAD R12, R7, R8, R12 ;  /* 0x00000008070c8224 */ /* 0x010fce00078e020c */
.L_x_2:
[----:B------:R-:W1:Y:S01]  /*0a50*/  LDC.64 R2, c[0x0][0x390] ;  /* 0x0000e400ff027b82 */ /* 0x000e620000000a00 */
[----:B------:R-:W-:-:S05]  /*0a60*/  IADD3 R13, PT, PT, R0, R13, RZ ;  /* 0x0000000d000d7210 */ /* 0x000fca0007ffe0ff */
[----:B-1----:R-:W-:-:S05]  /*0a70*/  IMAD.WIDE R2, R13, 0x4, R2 ;  /* 0x000000040d027825 */ /* 0x002fca00078e0202 */
[----:B0-----:R-:W-:Y:S01]  /*0a80*/  STG.E desc[UR18][R2.64], R12 ;  /* 0x0000000c02007986 */ /* 0x001fe2000c101912 */
[----:B------:R-:W-:Y:S05]  /*0a90*/  EXIT ;  /* 0x000000000000794d */ /* 0x000fea0003800000 */
.L_x_4:
[----:B------:R-:W-:-:S00]  /*0aa0*/  BRA `(.L_x_4) ;  /* 0xfffffffc00fc7947 */ /* 0x000fc0000383ffff */
[----:B------:R-:W-:-:S00]  /*0ab0*/  NOP ;  /* 0x0000000000007918 */ /* 0x000fc00000000000 */
        /* <DEDUP_REMOVED lines=12> */
.L_x_5:


//--------------------- .nv.shared.reserved.0     --------------------------
	.section	.nv.shared.reserved.0,"aw",@nobits
	.weak		__nv_reservedSMEM_offset_0_alias
	.size		__nv_reservedSMEM_offset_0_alias, 0, 64
	.other		__nv_reservedSMEM_offset_0_alias,@"STO_CUDA_RESERVED_SHARED STV_DEFAULT"
__nv_reservedSMEM_offset_0_alias:
	.zero		0
	.zero		64


//--------------------- .nv.constant0._Z9matrixmulPiS_S_i --------------------------
	.section	.nv.constant0._Z9matrixmulPiS_S_i,"a",@progbits
	.sectionflags	@""
	.align	4
.nv.constant0._Z9matrixmulPiS_S_i:
	.zero		924


//--------------------- SYMBOLS --------------------------

	.type		.nv.reservedSmem.offset0,@object
	.size		.nv.reservedSmem.offset0,0x4
